//
// Generated by NVIDIA NVVM Compiler
//
// Compiler Build ID: CL-36424714
// Cuda compilation tools, release 13.0, V13.0.88
// Based on NVVM 20.0.0
//

.version 9.0
.target sm_100
.address_size 64

	// .globl	_Z9sumKernelPiiii

.visible .entry _Z9sumKernelPiiii(
	.param .u64 .ptr .align 1 _Z9sumKernelPiiii_param_0,
	.param .u32 _Z9sumKernelPiiii_param_1,
	.param .u32 _Z9sumKernelPiiii_param_2,
	.param .u32 _Z9sumKernelPiiii_param_3
)
{
	.reg .pred 	%p<4>;
	.reg .b32 	%r<20>;
	.reg .b64 	%rd<7>;

	ld.param.u64 	%rd1, [_Z9sumKernelPiiii_param_0];
	ld.param.u32 	%r4, [_Z9sumKernelPiiii_param_1];
	ld.param.u32 	%r5, [_Z9sumKernelPiiii_param_2];
	ld.param.u32 	%r6, [_Z9sumKernelPiiii_param_3];
	mov.u32 	%r8, %tid.x;
	mov.u32 	%r9, %ctaid.x;
	mov.b32 	%r10, 2;
	shl.b32 	%r11, %r10, %r4;
	mul.lo.s32 	%r1, %r11, %r8;
	mov.b32 	%r12, 1;
	shl.b32 	%r2, %r12, %r4;
	add.s32 	%r13, %r1, %r2;
	setp.ge.s32 	%p1, %r13, %r5;
	mul.lo.s32 	%r3, %r5, %r9;
	add.s32 	%r14, %r13, %r3;
	setp.ge.s32 	%p2, %r14, %r6;
	or.pred  	%p3, %p1, %p2;
	@%p3 bra 	$L__BB0_2;
	cvta.to.global.u64 	%rd2, %rd1;
	add.s32 	%r16, %r3, %r1;
	mul.wide.s32 	%rd3, %r16, 4;
	add.s64 	%rd4, %rd2, %rd3;
	ld.global.u32 	%r17, [%rd4];
	mul.wide.s32 	%rd5, %r2, 4;
	add.s64 	%rd6, %rd4, %rd5;
	ld.global.u32 	%r18, [%rd6];
	add.s32 	%r19, %r18, %r17;
	st.global.u32 	[%rd4], %r19;
$L__BB0_2:
	ret;

}


// ===== COMPILED SASS (sm_100) =====

	.target	sm_100

	.elftype	@"ET_EXEC"


//--------------------- .note.nv.tkinfo           --------------------------
	.section	.note.nv.tkinfo,"",@"SHT_NOTE"
	.sectionflags	@"SHF_NOTE_NV_TKINFO"
	.tkinfo
        /*0018*/ 	.word	0x00000002
        /*0030*/ 	.string	""
        /*0030*/ 	.string	"ptxas"
        /*0030*/ 	.string	"Cuda compilation tools, release 13.0, V13.0.88"
        /*0030*/ 	.string	"Build cuda_13.0.r13.0/compiler.36424714_0"
        /*0030*/ 	.string	"-arch sm_100 -m 64 "



//--------------------- .note.nv.cuinfo           --------------------------
	.section	.note.nv.cuinfo,"",@"SHT_NOTE"
	.sectionflags	@"SHF_NOTE_NV_CUINFO"
        /*0018*/ 	.short	0x0002
        /*001a*/ 	.short	0x0064
        /*001c*/ 	.short	0x0082
	.zero		2


//--------------------- .nv.info                  --------------------------
	.section	.nv.info,"",@"SHT_CUDA_INFO"
	.align	4


	//----- nvinfo : EIATTR_REGCOUNT
	.align		4
        /*0000*/ 	.byte	0x04, 0x2f
        /*0002*/ 	.short	(.L_1 - .L_0)
	.align		4
.L_0:
        /*0004*/ 	.word	index@(_Z9sumKernelPiiii)
        /*0008*/ 	.word	0x0000000a


	//----- nvinfo : EIATTR_FRAME_SIZE
	.align		4
.L_1:
        /*000c*/ 	.byte	0x04, 0x11
        /*000e*/ 	.short	(.L_3 - .L_2)
	.align		4
.L_2:
        /*0010*/ 	.word	index@(_Z9sumKernelPiiii)
        /*0014*/ 	.word	0x00000000


	//----- nvinfo : EIATTR_MIN_STACK_SIZE
	.align		4
.L_3:
        /*0018*/ 	.byte	0x04, 0x12
        /*001a*/ 	.short	(.L_5 - .L_4)
	.align		4
.L_4:
        /*001c*/ 	.word	index@(_Z9sumKernelPiiii)
        /*0020*/ 	.word	0x00000000
.L_5:


//--------------------- .nv.compat                --------------------------
	.section	.nv.compat,"",@"SHT_CUDA_COMPAT_INFO"
	.align	4
        /*0000*/ 	.byte	0x02, 0x09, 0x00, 0x00, 0x02, 0x02, 0x01, 0x00, 0x02, 0x05, 0x05, 0x00, 0x03, 0x07, 0x01, 0x01
        /*0010*/ 	.byte	0x02, 0x03, 0x00, 0x00, 0x02, 0x06, 0x01, 0x00, 0x04, 0x0b, 0x08, 0x00, 0x09, 0x00, 0x00, 0x00
        /*0020*/ 	.byte	0x00, 0x00, 0x00, 0x00


//--------------------- .nv.info._Z9sumKernelPiiii --------------------------
	.section	.nv.info._Z9sumKernelPiiii,"",@"SHT_CUDA_INFO"
	.sectionflags	@""
	.align	4


	//----- nvinfo : EIATTR_CUDA_API_VERSION
	.align		4
        /*0000*/ 	.byte	0x04, 0x37
        /*0002*/ 	.short	(.L_7 - .L_6)
.L_6:
        /*0004*/ 	.word	0x00000082


	//----- nvinfo : EIATTR_KPARAM_INFO
	.align		4
.L_7:
        /*0008*/ 	.byte	0x04, 0x17
        /*000a*/ 	.short	(.L_9 - .L_8)
.L_8:
        /*000c*/ 	.word	0x00000000
        /*0010*/ 	.short	0x0003
        /*0012*/ 	.short	0x0010
        /*0014*/ 	.byte	0x00, 0xf0, 0x11, 0x00


	//----- nvinfo : EIATTR_KPARAM_INFO
	.align		4
.L_9:
        /*0018*/ 	.byte	0x04, 0x17
        /*001a*/ 	.short	(.L_11 - .L_10)
.L_10:
        /*001c*/ 	.word	0x00000000
        /*0020*/ 	.short	0x0002
        /*0022*/ 	.short	0x000c
        /*0024*/ 	.byte	0x00, 0xf0, 0x11, 0x00


	//----- nvinfo : EIATTR_KPARAM_INFO
	.align		4
.L_11:
        /*0028*/ 	.byte	0x04, 0x17
        /*002a*/ 	.short	(.L_13 - .L_12)
.L_12:
        /*002c*/ 	.word	0x00000000
        /*0030*/ 	.short	0x0001
        /*0032*/ 	.short	0x0008
        /*0034*/ 	.byte	0x00, 0xf0, 0x11, 0x00


	//----- nvinfo : EIATTR_KPARAM_INFO
	.align		4
.L_13:
        /*0038*/ 	.byte	0x04, 0x17
        /*003a*/ 	.short	(.L_15 - .L_14)
.L_14:
        /*003c*/ 	.word	0x00000000
        /*0040*/ 	.short	0x0000
        /*0042*/ 	.short	0x0000
        /*0044*/ 	.byte	0x00, 0xf5, 0x21, 0x00


	//----- nvinfo : EIATTR_SPARSE_MMA_MASK
	.align		4
.L_15:
        /*0048*/ 	.byte	0x03, 0x50
        /*004a*/ 	.short	0x0000


	//----- nvinfo : EIATTR_MAXREG_COUNT
	.align		4
        /*004c*/ 	.byte	0x03, 0x1b
        /*004e*/ 	.short	0x00ff


	//----- nvinfo : EIATTR_MERCURY_ISA_VERSION
	.align		4
        /*0050*/ 	.byte	0x03, 0x5f
        /*0052*/ 	.short	0x0101


	//----- nvinfo : EIATTR_VRC_CTA_INIT_COUNT
	.align		4
        /*0054*/ 	.byte	0x02, 0x4a
	.zero		1
	.zero		1


	//----- nvinfo : EIATTR_EXIT_INSTR_OFFSETS
	.align		4
        /*0058*/ 	.byte	0x04, 0x1c
        /*005a*/ 	.short	(.L_17 - .L_16)


	//   ....[0]....
.L_16:
        /*005c*/ 	.word	0x000000e0


	//   ....[1]....
        /*0060*/ 	.word	0x00000180


	//----- nvinfo : EIATTR_CBANK_PARAM_SIZE
	.align		4
.L_17:
        /*0064*/ 	.byte	0x03, 0x19
        /*0066*/ 	.short	0x0014


	//----- nvinfo : EIATTR_PARAM_CBANK
	.align		4
        /*0068*/ 	.byte	0x04, 0x0a
        /*006a*/ 	.short	(.L_19 - .L_18)
	.align		4
.L_18:
        /*006c*/ 	.word	index@(.nv.constant0._Z9sumKernelPiiii)
        /*0070*/ 	.short	0x0380
        /*0072*/ 	.short	0x0014


	//----- nvinfo : EIATTR_SW_WAR
	.align		4
.L_19:
        /*0074*/ 	.byte	0x04, 0x36
        /*0076*/ 	.short	(.L_21 - .L_20)
.L_20:
        /*0078*/ 	.word	0x00000008
.L_21:


//--------------------- .nv.callgraph             --------------------------
	.section	.nv.callgraph,"",@"SHT_CUDA_CALLGRAPH"
	.align	4
	.sectionentsize	8
	.align		4
        /*0000*/ 	.word	0x00000000
	.align		4
        /*0004*/ 	.word	0xffffffff
	.align		4
        /*0008*/ 	.word	0x00000000
	.align		4
        /*000c*/ 	.word	0xfffffffe
	.align		4
        /*0010*/ 	.word	0x00000000
	.align		4
        /*0014*/ 	.word	0xfffffffd
	.align		4
        /*0018*/ 	.word	0x00000000
	.align		4
        /*001c*/ 	.word	0xfffffffc


//--------------------- .text._Z9sumKernelPiiii   --------------------------
	.section	.text._Z9sumKernelPiiii,"ax",@progbits
	.align	128
        .global         _Z9sumKernelPiiii
        .type           _Z9sumKernelPiiii,@function
        .size           _Z9sumKernelPiiii,(.L_x_1 - _Z9sumKernelPiiii)
        .other          _Z9sumKernelPiiii,@"STO_CUDA_ENTRY STV_DEFAULT"
_Z9sumKernelPiiii:
.text._Z9sumKernelPiiii:
[----:B------:R-:W-:Y:S01]  /*0000*/  LDC R1, c[0x0][0x37c] ;  /* 0x0000df00ff017b82 */ /* 0x000fe20000000800 */
[----:B------:R-:W0:Y:S07]  /*0010*/  S2R R3, SR_TID.X ;  /* 0x0000000000037919 */ /* 0x000e2e0000002100 */
[----:B------:R-:W1:Y:S01]  /*0020*/  LDC.64 R6, c[0x0][0x388] ;  /* 0x0000e200ff067b82 */ /* 0x000e620000000a00 */
[----:B------:R-:W-:Y:S01]  /*0030*/  HFMA2 R5, -RZ, RZ, 0, 1.1920928955078125e-07 ;  /* 0x00000002ff057431 */ /* 0x000fe200000001ff */
[----:B------:R-:W2:Y:S06]  /*0040*/  LDCU UR4, c[0x0][0x390] ;  /* 0x00007200ff0477ac */ /* 0x000eac0008000800 */
[----:B------:R-:W3:Y:S01]  /*0050*/  S2UR UR6, SR_CTAID.X ;  /* 0x00000000000679c3 */ /* 0x000ee20000002500 */
[----:B-1----:R-:W-:-:S02]  /*0060*/  SHF.L.U32 R0, R5, R6, RZ ;  /* 0x0000000605007219 */ /* 0x002fc400000006ff */
[----:B------:R-:W-:-:S04]  /*0070*/  MOV R5, 0x1 ;  /* 0x0000000100057802 */ /* 0x000fc80000000f00 */
[----:B------:R-:W-:Y:S01]  /*0080*/  SHF.L.U32 R5, R5, R6, RZ ;  /* 0x0000000605057219 */ /* 0x000fe200000006ff */
[----:B0-----:R-:W-:-:S05]  /*0090*/  IMAD R0, R0, R3, RZ ;  /* 0x0000000300007224 */ /* 0x001fca00078e02ff */
[----:B------:R-:W-:-:S05]  /*00a0*/  IADD3 R2, PT, PT, R0, R5, RZ ;  /* 0x0000000500027210 */ /* 0x000fca0007ffe0ff */
[----:B---3--:R-:W-:-:S05]  /*00b0*/  IMAD R3, R7, UR6, R2 ;  /* 0x0000000607037c24 */ /* 0x008fca000f8e0202 */
[----:B--2---:R-:W-:-:S04]  /*00c0*/  ISETP.GE.AND P0, PT, R3, UR4, PT ;  /* 0x0000000403007c0c */ /* 0x004fc8000bf06270 */
[----:B------:R-:W-:-:S13]  /*00d0*/  ISETP.GE.OR P0, PT, R2, R7, P0 ;  /* 0x000000070200720c */ /* 0x000fda0000706670 */
[----:B------:R-:W-:Y:S05]  /*00e0*/  @P0 EXIT ;  /* 0x000000000000094d */ /* 0x000fea0003800000 */
[----:B------:R-:W0:Y:S01]  /*00f0*/  LDC.64 R2, c[0x0][0x380] ;  /* 0x0000e000ff027b82 */ /* 0x000e220000000a00 */
[----:B------:R-:W1:Y:S01]  /*0100*/  LDCU.64 UR4, c[0x0][0x358] ;  /* 0x00006b00ff0477ac */ /* 0x000e620008000a00 */
[----:B------:R-:W-:-:S04]  /*0110*/  IMAD R7, R7, UR6, R0 ;  /* 0x0000000607077c24 */ /* 0x000fc8000f8e0200 */
[----:B0-----:R-:W-:-:S05]  /*0120*/  IMAD.WIDE R2, R7, 0x4, R2 ;  /* 0x0000000407027825 */ /* 0x001fca00078e0202 */
[----:B-1----:R-:W2:Y:S01]  /*0130*/  LDG.E R0, desc[UR4][R2.64] ;  /* 0x0000000402007981 */ /* 0x002ea2000c1e1900 */
[----:B------:R-:W-:-:S06]  /*0140*/  IMAD.WIDE R4, R5, 0x4, R2 ;  /* 0x0000000405047825 */ /* 0x000fcc00078e0202 */
[----:B------:R-:W2:Y:S02]  /*0150*/  LDG.E R5, desc[UR4][R4.64] ;  /* 0x0000000404057981 */ /* 0x000ea4000c1e1900 */
[----:B--2---:R-:W-:-:S05]  /*0160*/  IADD3 R7, PT, PT, R0, R5, RZ ;  /* 0x0000000500077210 */ /* 0x004fca0007ffe0ff */
[----:B------:R-:W-:Y:S01]  /*0170*/  STG.E desc[UR4][R2.64], R7 ;  /* 0x0000000702007986 */ /* 0x000fe2000c101904 */
[----:B------:R-:W-:Y:S05]  /*0180*/  EXIT ;  /* 0x000000000000794d */ /* 0x000fea0003800000 */
.L_x_0:
[----:B------:R-:W-:-:S00]  /*0190*/  BRA `(.L_x_0) ;  /* 0xfffffffc00fc7947 */ /* 0x000fc0000383ffff */
[----:B------:R-:W-:-:S00]  /*01a0*/  NOP ;  /* 0x0000000000007918 */ /* 0x000fc00000000000 */
        /* <DEDUP_REMOVED lines=13> */
.L_x_1:


//--------------------- .nv.shared.reserved.0     --------------------------
	.section	.nv.shared.reserved.0,"aw",@nobits
	.weak		__nv_reservedSMEM_offset_0_alias
	.size		__nv_reservedSMEM_offset_0_alias, 0, 64
	.other		__nv_reservedSMEM_offset_0_alias,@"STO_CUDA_RESERVED_SHARED STV_DEFAULT"
__nv_reservedSMEM_offset_0_alias:
	.zero		0
	.zero		64


//--------------------- .nv.constant0._Z9sumKernelPiiii --------------------------
	.section	.nv.constant0._Z9sumKernelPiiii,"a",@progbits
	.sectionflags	@""
	.align	4
.nv.constant0._Z9sumKernelPiiii:
	.zero		916


//--------------------- SYMBOLS --------------------------

	.type		.nv.reservedSmem.offset0,@object
	.size		.nv.reservedSmem.offset0,0x4
